//
// Generated by NVIDIA NVVM Compiler
//
// Compiler Build ID: CL-36424714
// Cuda compilation tools, release 13.0, V13.0.88
// Based on NVVM 20.0.0
//

.version 9.0
.target sm_100
.address_size 64

	// .globl	_Z11sub3_kernelPfPKfS1_i
.extern .func  (.param .b32 func_retval0) vprintf
(
	.param .b64 vprintf_param_0,
	.param .b64 vprintf_param_1
)
;
.global .align 1 .b8 $str[32] = {114, 111, 119, 58, 32, 37, 100, 32, 124, 32, 99, 111, 108, 58, 32, 37, 100, 32, 124, 32, 100, 101, 112, 58, 32, 37, 100, 32, 124, 32, 10};

.visible .entry _Z11sub3_kernelPfPKfS1_i(
	.param .u64 .ptr .align 1 _Z11sub3_kernelPfPKfS1_i_param_0,
	.param .u64 .ptr .align 1 _Z11sub3_kernelPfPKfS1_i_param_1,
	.param .u64 .ptr .align 1 _Z11sub3_kernelPfPKfS1_i_param_2,
	.param .u32 _Z11sub3_kernelPfPKfS1_i_param_3
)
{
	.local .align 8 .b8 	__local_depot0[16];
	.reg .b64 	%SP;
	.reg .b64 	%SPL;
	.reg .b32 	%r<22>;
	.reg .b32 	%f<4>;
	.reg .b64 	%rd<17>;

	mov.u64 	%SPL, __local_depot0;
	cvta.local.u64 	%SP, %SPL;
	ld.param.u64 	%rd1, [_Z11sub3_kernelPfPKfS1_i_param_0];
	ld.param.u64 	%rd2, [_Z11sub3_kernelPfPKfS1_i_param_1];
	ld.param.u64 	%rd3, [_Z11sub3_kernelPfPKfS1_i_param_2];
	cvta.to.global.u64 	%rd4, %rd1;
	cvta.to.global.u64 	%rd5, %rd3;
	cvta.to.global.u64 	%rd6, %rd2;
	add.u64 	%rd7, %SP, 0;
	add.u64 	%rd8, %SPL, 0;
	mov.u32 	%r1, %ctaid.x;
	mov.u32 	%r2, %ntid.x;
	mov.u32 	%r3, %tid.x;
	mad.lo.s32 	%r4, %r1, %r2, %r3;
	mov.u32 	%r5, %ctaid.y;
	mov.u32 	%r6, %ntid.y;
	mov.u32 	%r7, %tid.y;
	mad.lo.s32 	%r8, %r5, %r6, %r7;
	mov.u32 	%r9, %ctaid.z;
	mov.u32 	%r10, %ntid.z;
	mov.u32 	%r11, %tid.z;
	mad.lo.s32 	%r12, %r9, %r10, %r11;
	st.local.v2.u32 	[%rd8], {%r4, %r8};
	st.local.u32 	[%rd8+8], %r12;
	mov.u64 	%rd9, $str;
	cvta.global.u64 	%rd10, %rd9;
	{ // callseq 0, 0
	.param .b64 param0;
	st.param.b64 	[param0], %rd10;
	.param .b64 param1;
	st.param.b64 	[param1], %rd7;
	.param .b32 retval0;
	call.uni (retval0), 
	vprintf, 
	(
	param0, 
	param1
	);
	ld.param.b32 	%r13, [retval0];
	} // callseq 0
	shl.b32 	%r15, %r4, 4;
	shl.b32 	%r16, %r8, 2;
	add.s32 	%r17, %r16, %r12;
	add.s32 	%r18, %r17, %r15;
	shl.b32 	%r19, %r4, 2;
	add.s32 	%r20, %r19, %r8;
	add.s32 	%r21, %r19, %r12;
	mul.wide.s32 	%rd11, %r20, 4;
	add.s64 	%rd12, %rd6, %rd11;
	ld.global.f32 	%f1, [%rd12];
	mul.wide.s32 	%rd13, %r21, 4;
	add.s64 	%rd14, %rd5, %rd13;
	ld.global.f32 	%f2, [%rd14];
	sub.f32 	%f3, %f1, %f2;
	mul.wide.s32 	%rd15, %r18, 4;
	add.s64 	%rd16, %rd4, %rd15;
	st.global.f32 	[%rd16], %f3;
	ret;

}


// ===== COMPILED SASS (sm_100) =====

	.target	sm_100

	.elftype	@"ET_EXEC"


//--------------------- .note.nv.tkinfo           --------------------------
	.section	.note.nv.tkinfo,"",@"SHT_NOTE"
	.sectionflags	@"SHF_NOTE_NV_TKINFO"
	.tkinfo
        /*0018*/ 	.word	0x00000002
        /*0030*/ 	.string	""
        /*0030*/ 	.string	"ptxas"
        /*0030*/ 	.string	"Cuda compilation tools, release 13.0, V13.0.88"
        /*0030*/ 	.string	"Build cuda_13.0.r13.0/compiler.36424714_0"
        /*0030*/ 	.string	"-arch sm_100 -m 64 "



//--------------------- .note.nv.cuinfo           --------------------------
	.section	.note.nv.cuinfo,"",@"SHT_NOTE"
	.sectionflags	@"SHF_NOTE_NV_CUINFO"
        /*0018*/ 	.short	0x0002
        /*001a*/ 	.short	0x0064
        /*001c*/ 	.short	0x0082
	.zero		2


//--------------------- .nv.info                  --------------------------
	.section	.nv.info,"",@"SHT_CUDA_INFO"
	.align	4


	//----- nvinfo : EIATTR_REGCOUNT
	.align		4
        /*0000*/ 	.byte	0x04, 0x2f
        /*0002*/ 	.short	(.L_2 - .L_1)
	.align		4
.L_1:
        /*0004*/ 	.word	index@(_Z11sub3_kernelPfPKfS1_i)
        /*0008*/ 	.word	0x00000018


	//----- nvinfo : EIATTR_FRAME_SIZE
	.align		4
.L_2:
        /*000c*/ 	.byte	0x04, 0x11
        /*000e*/ 	.short	(.L_4 - .L_3)
	.align		4
.L_3:
        /*0010*/ 	.word	index@(_Z11sub3_kernelPfPKfS1_i)
        /*0014*/ 	.word	0x00000010


	//----- nvinfo : EIATTR_MIN_STACK_SIZE
	.align		4
.L_4:
        /*0018*/ 	.byte	0x04, 0x12
        /*001a*/ 	.short	(.L_6 - .L_5)
	.align		4
.L_5:
        /*001c*/ 	.word	index@(_Z11sub3_kernelPfPKfS1_i)
        /*0020*/ 	.word	0x00000010
.L_6:


//--------------------- .nv.compat                --------------------------
	.section	.nv.compat,"",@"SHT_CUDA_COMPAT_INFO"
	.align	4
        /*0000*/ 	.byte	0x02, 0x09, 0x00, 0x00, 0x02, 0x02, 0x01, 0x00, 0x02, 0x05, 0x05, 0x00, 0x03, 0x07, 0x01, 0x01
        /*0010*/ 	.byte	0x02, 0x03, 0x00, 0x00, 0x02, 0x06, 0x01, 0x00, 0x04, 0x0b, 0x08, 0x00, 0x09, 0x00, 0x00, 0x00
        /*0020*/ 	.byte	0x00, 0x00, 0x00, 0x00


//--------------------- .nv.info._Z11sub3_kernelPfPKfS1_i --------------------------
	.section	.nv.info._Z11sub3_kernelPfPKfS1_i,"",@"SHT_CUDA_INFO"
	.sectionflags	@""
	.align	4


	//----- nvinfo : EIATTR_CUDA_API_VERSION
	.align		4
        /*0000*/ 	.byte	0x04, 0x37
        /*0002*/ 	.short	(.L_8 - .L_7)
.L_7:
        /*0004*/ 	.word	0x00000082


	//----- nvinfo : EIATTR_KPARAM_INFO
	.align		4
.L_8:
        /*0008*/ 	.byte	0x04, 0x17
        /*000a*/ 	.short	(.L_10 - .L_9)
.L_9:
        /*000c*/ 	.word	0x00000000
        /*0010*/ 	.short	0x0003
        /*0012*/ 	.short	0x0018
        /*0014*/ 	.byte	0x00, 0xf0, 0x11, 0x00


	//----- nvinfo : EIATTR_KPARAM_INFO
	.align		4
.L_10:
        /*0018*/ 	.byte	0x04, 0x17
        /*001a*/ 	.short	(.L_12 - .L_11)
.L_11:
        /*001c*/ 	.word	0x00000000
        /*0020*/ 	.short	0x0002
        /*0022*/ 	.short	0x0010
        /*0024*/ 	.byte	0x00, 0xf5, 0x21, 0x00


	//----- nvinfo : EIATTR_KPARAM_INFO
	.align		4
.L_12:
        /*0028*/ 	.byte	0x04, 0x17
        /*002a*/ 	.short	(.L_14 - .L_13)
.L_13:
        /*002c*/ 	.word	0x00000000
        /*0030*/ 	.short	0x0001
        /*0032*/ 	.short	0x0008
        /*0034*/ 	.byte	0x00, 0xf5, 0x21, 0x00


	//----- nvinfo : EIATTR_KPARAM_INFO
	.align		4
.L_14:
        /*0038*/ 	.byte	0x04, 0x17
        /*003a*/ 	.short	(.L_16 - .L_15)
.L_15:
        /*003c*/ 	.word	0x00000000
        /*0040*/ 	.short	0x0000
        /*0042*/ 	.short	0x0000
        /*0044*/ 	.byte	0x00, 0xf5, 0x21, 0x00


	//----- nvinfo : EIATTR_SPARSE_MMA_MASK
	.align		4
.L_16:
        /*0048*/ 	.byte	0x03, 0x50
        /*004a*/ 	.short	0x0000


	//----- nvinfo : EIATTR_MAXREG_COUNT
	.align		4
        /*004c*/ 	.byte	0x03, 0x1b
        /*004e*/ 	.short	0x00ff


	//----- nvinfo : EIATTR_EXTERNS
	.align		4
        /*0050*/ 	.byte	0x04, 0x0f
        /*0052*/ 	.short	(.L_18 - .L_17)


	//   ....[0]....
	.align		4
.L_17:
        /*0054*/ 	.word	index@(vprintf)


	//----- nvinfo : EIATTR_MERCURY_ISA_VERSION
	.align		4
.L_18:
        /*0058*/ 	.byte	0x03, 0x5f
        /*005a*/ 	.short	0x0101


	//----- nvinfo : EIATTR_VRC_CTA_INIT_COUNT
	.align		4
        /*005c*/ 	.byte	0x02, 0x4a
	.zero		1
	.zero		1


	//----- nvinfo : EIATTR_SYSCALL_OFFSETS
	.align		4
        /*0060*/ 	.byte	0x04, 0x46
        /*0062*/ 	.short	(.L_20 - .L_19)


	//   ....[0]....
.L_19:
        /*0064*/ 	.word	0x000001b0


	//----- nvinfo : EIATTR_EXIT_INSTR_OFFSETS
	.align		4
.L_20:
        /*0068*/ 	.byte	0x04, 0x1c
        /*006a*/ 	.short	(.L_22 - .L_21)


	//   ....[0]....
.L_21:
        /*006c*/ 	.word	0x000002a0


	//----- nvinfo : EIATTR_CBANK_PARAM_SIZE
	.align		4
.L_22:
        /*0070*/ 	.byte	0x03, 0x19
        /*0072*/ 	.short	0x001c


	//----- nvinfo : EIATTR_PARAM_CBANK
	.align		4
        /*0074*/ 	.byte	0x04, 0x0a
        /*0076*/ 	.short	(.L_24 - .L_23)
	.align		4
.L_23:
        /*0078*/ 	.word	index@(.nv.constant0._Z11sub3_kernelPfPKfS1_i)
        /*007c*/ 	.short	0x0380
        /*007e*/ 	.short	0x001c


	//----- nvinfo : EIATTR_SW_WAR
	.align		4
.L_24:
        /*0080*/ 	.byte	0x04, 0x36
        /*0082*/ 	.short	(.L_26 - .L_25)
.L_25:
        /*0084*/ 	.word	0x00000008
.L_26:


//--------------------- .nv.callgraph             --------------------------
	.section	.nv.callgraph,"",@"SHT_CUDA_CALLGRAPH"
	.align	4
	.sectionentsize	8
	.align		4
        /*0000*/ 	.word	0x00000000
	.align		4
        /*0004*/ 	.word	0xffffffff
	.align		4
        /*0008*/ 	.word	index@(_Z11sub3_kernelPfPKfS1_i)
	.align		4
        /*000c*/ 	.word	index@(vprintf)
	.align		4
        /*0010*/ 	.word	0x00000000
	.align		4
        /*0014*/ 	.word	0xfffffffe
	.align		4
        /*0018*/ 	.word	0x00000000
	.align		4
        /*001c*/ 	.word	0xfffffffd
	.align		4
        /*0020*/ 	.word	0x00000000
	.align		4
        /*0024*/ 	.word	0xfffffffc


//--------------------- .nv.constant4             --------------------------
	.section	.nv.constant4,"a",@progbits
	.align	8
	.align		8
.nv.constant4:
        /*0000*/ 	.dword	vprintf
	.align		8
        /*0008*/ 	.dword	$str


//--------------------- .text._Z11sub3_kernelPfPKfS1_i --------------------------
	.section	.text._Z11sub3_kernelPfPKfS1_i,"ax",@progbits
	.align	128
        .global         _Z11sub3_kernelPfPKfS1_i
        .type           _Z11sub3_kernelPfPKfS1_i,@function
        .size           _Z11sub3_kernelPfPKfS1_i,(.L_x_2 - _Z11sub3_kernelPfPKfS1_i)
        .other          _Z11sub3_kernelPfPKfS1_i,@"STO_CUDA_ENTRY STV_DEFAULT"
_Z11sub3_kernelPfPKfS1_i:
.text._Z11sub3_kernelPfPKfS1_i:
[----:B------:R-:W0:Y:S01]  /*0000*/  LDC R1, c[0x0][0x37c] ;  /* 0x0000df00ff017b82 */ /* 0x000e220000000800 */
[----:B------:R-:W1:Y:S01]  /*0010*/  S2R R3, SR_TID.X ;  /* 0x0000000000037919 */ /* 0x000e620000002100 */
[----:B------:R-:W2:Y:S06]  /*0020*/  LDCU UR5, c[0x0][0x2fc] ;  /* 0x00005f80ff0577ac */ /* 0x000eac0008000800 */
[----:B------:R-:W1:Y:S01]  /*0030*/  LDC R16, c[0x0][0x360] ;  /* 0x0000d800ff107b82 */ /* 0x000e620000000800 */
[----:B0-----:R-:W-:Y:S01]  /*0040*/  IADD3 R1, PT, PT, R1, -0x10, RZ ;  /* 0xfffffff001017810 */ /* 0x001fe20007ffe0ff */
[----:B------:R-:W0:Y:S01]  /*0050*/  S2R R0, SR_TID.Y ;  /* 0x0000000000007919 */ /* 0x000e220000002200 */
[----:B------:R-:W3:Y:S01]  /*0060*/  LDCU.64 UR36, c[0x0][0x358] ;  /* 0x00006b00ff2477ac */ /* 0x000ee20008000a00 */
[----:B------:R-:W4:Y:S04]  /*0070*/  S2R R5, SR_TID.Z ;  /* 0x0000000000057919 */ /* 0x000f280000002300 */
[----:B------:R-:W0:Y:S08]  /*0080*/  LDC R17, c[0x0][0x364] ;  /* 0x0000d900ff117b82 */ /* 0x000e300000000800 */
[----:B------:R-:W1:Y:S08]  /*0090*/  S2UR UR4, SR_CTAID.X ;  /* 0x00000000000479c3 */ /* 0x000e700000002500 */
[----:B------:R-:W0:Y:S08]  /*00a0*/  S2UR UR6, SR_CTAID.Y ;  /* 0x00000000000679c3 */ /* 0x000e300000002600 */
[----:B------:R-:W4:Y:S08]  /*00b0*/  S2UR UR7, SR_CTAID.Z ;  /* 0x00000000000779c3 */ /* 0x000f300000002700 */
[----:B------:R-:W4:Y:S01]  /*00c0*/  LDC R2, c[0x0][0x368] ;  /* 0x0000da00ff027b82 */ /* 0x000f220000000800 */
[----:B-1----:R-:W-:Y:S01]  /*00d0*/  IMAD R16, R16, UR4, R3 ;  /* 0x0000000410107c24 */ /* 0x002fe2000f8e0203 */
[----:B------:R-:W1:Y:S01]  /*00e0*/  LDCU UR4, c[0x0][0x2f8] ;  /* 0x00005f00ff0477ac */ /* 0x000e620008000800 */
[----:B0-----:R-:W-:Y:S01]  /*00f0*/  IMAD R17, R17, UR6, R0 ;  /* 0x0000000611117c24 */ /* 0x001fe2000f8e0200 */
[----:B------:R-:W-:-:S04]  /*0100*/  MOV R0, 0x0 ;  /* 0x0000000000007802 */ /* 0x000fc80000000f00 */
[----:B------:R0:W0:Y:S01]  /*0110*/  LDC.64 R8, c[0x4][R0] ;  /* 0x0100000000087b82 */ /* 0x0000220000000a00 */
[----:B------:R0:W-:Y:S01]  /*0120*/  STL.64 [R1], R16 ;  /* 0x0000001001007387 */ /* 0x0001e20000100a00 */
[----:B-1----:R-:W-:Y:S01]  /*0130*/  IADD3 R6, P0, PT, R1, UR4, RZ ;  /* 0x0000000401067c10 */ /* 0x002fe2000ff1e0ff */
[----:B----4-:R-:W-:Y:S01]  /*0140*/  IMAD R2, R2, UR7, R5 ;  /* 0x0000000702027c24 */ /* 0x010fe2000f8e0205 */
[----:B------:R-:W1:Y:S03]  /*0150*/  LDCU.64 UR6, c[0x4][0x8] ;  /* 0x01000100ff0677ac */ /* 0x000e660008000a00 */
[----:B--2---:R-:W-:Y:S01]  /*0160*/  IMAD.X R7, RZ, RZ, UR5, P0 ;  /* 0x00000005ff077e24 */ /* 0x004fe200080e06ff */
[----:B------:R2:W-:Y:S01]  /*0170*/  STL [R1+0x8], R2 ;  /* 0x0000080201007387 */ /* 0x0005e20000100800 */
[----:B-1----:R-:W-:Y:S02]  /*0180*/  MOV R4, UR6 ;  /* 0x0000000600047c02 */ /* 0x002fe40008000f00 */
[----:B0-23--:R-:W-:-:S07]  /*0190*/  MOV R5, UR7 ;  /* 0x0000000700057c02 */ /* 0x00dfce0008000f00 */
[----:B------:R-:W-:-:S07]  /*01a0*/  LEPC R20, `(.L_x_0) ;  /* 0x000000001014794e */ /* 0x000fce0000000000 */
[----:B------:R-:W-:Y:S05]  /*01b0*/  CALL.ABS.NOINC R8 ;  /* 0x0000000008007343 */ /* 0x000fea0003c00000 */
.L_x_0:
[----:B------:R-:W0:Y:S01]  /*01c0*/  LDC.64 R6, c[0x0][0x390] ;  /* 0x0000e400ff067b82 */ /* 0x000e220000000a00 */
[C---:B------:R-:W-:Y:S01]  /*01d0*/  LEA R9, R16.reuse, R2, 0x2 ;  /* 0x0000000210097211 */ /* 0x040fe200078e10ff */
[----:B------:R-:W-:-:S06]  /*01e0*/  IMAD R3, R16, 0x4, R17 ;  /* 0x0000000410037824 */ /* 0x000fcc00078e0211 */
[----:B------:R-:W1:Y:S01]  /*01f0*/  LDC.64 R4, c[0x0][0x388] ;  /* 0x0000e200ff047b82 */ /* 0x000e620000000a00 */
[----:B0-----:R-:W-:-:S07]  /*0200*/  IMAD.WIDE R6, R9, 0x4, R6 ;  /* 0x0000000409067825 */ /* 0x001fce00078e0206 */
[----:B------:R-:W0:Y:S01]  /*0210*/  LDC.64 R8, c[0x0][0x380] ;  /* 0x0000e000ff087b82 */ /* 0x000e220000000a00 */
[----:B------:R-:W2:Y:S01]  /*0220*/  LDG.E R7, desc[UR36][R6.64] ;  /* 0x0000002406077981 */ /* 0x000ea2000c1e1900 */
[----:B-1----:R-:W-:-:S06]  /*0230*/  IMAD.WIDE R4, R3, 0x4, R4 ;  /* 0x0000000403047825 */ /* 0x002fcc00078e0204 */
[----:B------:R-:W2:Y:S01]  /*0240*/  LDG.E R4, desc[UR36][R4.64] ;  /* 0x0000002404047981 */ /* 0x000ea2000c1e1900 */
[----:B------:R-:W-:-:S04]  /*0250*/  LEA R17, R17, R2, 0x2 ;  /* 0x0000000211117211 */ /* 0x000fc800078e10ff */
[----:B------:R-:W-:-:S05]  /*0260*/  LEA R3, R16, R17, 0x4 ;  /* 0x0000001110037211 */ /* 0x000fca00078e20ff */
[----:B0-----:R-:W-:-:S04]  /*0270*/  IMAD.WIDE R2, R3, 0x4, R8 ;  /* 0x0000000403027825 */ /* 0x001fc800078e0208 */
[----:B--2---:R-:W-:-:S05]  /*0280*/  FADD R9, R4, -R7 ;  /* 0x8000000704097221 */ /* 0x004fca0000000000 */
[----:B------:R-:W-:Y:S01]  /*0290*/  STG.E desc[UR36][R2.64], R9 ;  /* 0x0000000902007986 */ /* 0x000fe2000c101924 */
[----:B------:R-:W-:Y:S05]  /*02a0*/  EXIT ;  /* 0x000000000000794d */ /* 0x000fea0003800000 */
.L_x_1:
[----:B------:R-:W-:-:S00]  /*02b0*/  BRA `(.L_x_1) ;  /* 0xfffffffc00fc7947 */ /* 0x000fc0000383ffff */
[----:B------:R-:W-:-:S00]  /*02c0*/  NOP ;  /* 0x0000000000007918 */ /* 0x000fc00000000000 */
        /* <DEDUP_REMOVED lines=11> */
.L_x_2:


//--------------------- .nv.global.init           --------------------------
	.section	.nv.global.init,"aw",@progbits
.nv.global.init:
	.type		$str,@object
	.size		$str,(.L_0 - $str)
$str:
        /*0000*/ 	.byte	0x72, 0x6f, 0x77, 0x3a, 0x20, 0x25, 0x64, 0x20, 0x7c, 0x20, 0x63, 0x6f, 0x6c, 0x3a, 0x20, 0x25
        /*0010*/ 	.byte	0x64, 0x20, 0x7c, 0x20, 0x64, 0x65, 0x70, 0x3a, 0x20, 0x25, 0x64, 0x20, 0x7c, 0x20, 0x0a, 0x00
.L_0:


//--------------------- .nv.shared.reserved.0     --------------------------
	.section	.nv.shared.reserved.0,"aw",@nobits
	.weak		__nv_reservedSMEM_offset_0_alias
	.size		__nv_reservedSMEM_offset_0_alias, 0, 64
	.other		__nv_reservedSMEM_offset_0_alias,@"STO_CUDA_RESERVED_SHARED STV_DEFAULT"
__nv_reservedSMEM_offset_0_alias:
	.zero		0
	.zero		64


//--------------------- .nv.constant0._Z11sub3_kernelPfPKfS1_i --------------------------
	.section	.nv.constant0._Z11sub3_kernelPfPKfS1_i,"a",@progbits
	.sectionflags	@""
	.align	4
.nv.constant0._Z11sub3_kernelPfPKfS1_i:
	.zero		924


//--------------------- SYMBOLS --------------------------

	.type		.nv.reservedSmem.offset0,@object
	.size		.nv.reservedSmem.offset0,0x4
	.type		vprintf,@function
